//
// Generated by NVIDIA NVVM Compiler
//
// Compiler Build ID: CL-36424714
// Cuda compilation tools, release 13.0, V13.0.88
// Based on NVVM 20.0.0
//

.version 9.0
.target sm_100
.address_size 64

	// .globl	dotProductFloat
// _ZZ15dotProductFloatE9sumBuffer has been demoted
// _ZZ16dotProductFloat2E9sumBuffer has been demoted
// _ZZ16dotProductFloat4E9sumBuffer has been demoted

.visible .entry dotProductFloat(
	.param .u64 .ptr .align 1 dotProductFloat_param_0,
	.param .u64 .ptr .align 1 dotProductFloat_param_1,
	.param .u64 .ptr .align 1 dotProductFloat_param_2,
	.param .u32 dotProductFloat_param_3
)
{
	.reg .pred 	%p<11>;
	.reg .b32 	%r<39>;
	.reg .b32 	%f<34>;
	.reg .b64 	%rd<22>;
	// demoted variable
	.shared .align 4 .b8 _ZZ15dotProductFloatE9sumBuffer[1024];
	ld.param.u64 	%rd4, [dotProductFloat_param_0];
	ld.param.u64 	%rd5, [dotProductFloat_param_1];
	ld.param.u64 	%rd3, [dotProductFloat_param_2];
	ld.param.u32 	%r18, [dotProductFloat_param_3];
	cvta.to.global.u64 	%rd1, %rd5;
	cvta.to.global.u64 	%rd2, %rd4;
	mov.u32 	%r1, %tid.x;
	mov.u32 	%r38, %ntid.x;
	mov.u32 	%r19, %nctaid.x;
	mul.lo.s32 	%r3, %r38, %r19;
	mov.u32 	%r4, %ctaid.x;
	mad.lo.s32 	%r36, %r4, %r38, %r1;
	setp.ge.s32 	%p1, %r36, %r18;
	mov.f32 	%f33, 0f00000000;
	@%p1 bra 	$L__BB0_7;
	add.s32 	%r20, %r36, %r3;
	max.s32 	%r21, %r18, %r20;
	setp.lt.s32 	%p2, %r20, %r18;
	selp.u32 	%r22, 1, 0, %p2;
	add.s32 	%r23, %r20, %r22;
	sub.s32 	%r24, %r21, %r23;
	div.u32 	%r25, %r24, %r3;
	add.s32 	%r6, %r25, %r22;
	and.b32  	%r26, %r6, 3;
	setp.eq.s32 	%p3, %r26, 3;
	mov.f32 	%f33, 0f00000000;
	@%p3 bra 	$L__BB0_4;
	add.s32 	%r27, %r6, 1;
	and.b32  	%r28, %r27, 3;
	neg.s32 	%r34, %r28;
	mov.f32 	%f33, 0f00000000;
$L__BB0_3:
	.pragma "nounroll";
	mul.wide.s32 	%rd6, %r36, 4;
	add.s64 	%rd7, %rd1, %rd6;
	add.s64 	%rd8, %rd2, %rd6;
	ld.global.f32 	%f12, [%rd8];
	ld.global.f32 	%f13, [%rd7];
	fma.rn.f32 	%f33, %f12, %f13, %f33;
	add.s32 	%r36, %r36, %r3;
	add.s32 	%r34, %r34, 1;
	setp.ne.s32 	%p4, %r34, 0;
	@%p4 bra 	$L__BB0_3;
$L__BB0_4:
	setp.lt.u32 	%p5, %r6, 3;
	@%p5 bra 	$L__BB0_7;
	mul.wide.s32 	%rd12, %r3, 4;
	shl.b32 	%r29, %r3, 2;
$L__BB0_6:
	mul.wide.s32 	%rd9, %r36, 4;
	add.s64 	%rd10, %rd2, %rd9;
	ld.global.f32 	%f14, [%rd10];
	add.s64 	%rd11, %rd1, %rd9;
	ld.global.f32 	%f15, [%rd11];
	fma.rn.f32 	%f16, %f14, %f15, %f33;
	add.s64 	%rd13, %rd10, %rd12;
	ld.global.f32 	%f17, [%rd13];
	add.s64 	%rd14, %rd11, %rd12;
	ld.global.f32 	%f18, [%rd14];
	fma.rn.f32 	%f19, %f17, %f18, %f16;
	add.s64 	%rd15, %rd13, %rd12;
	ld.global.f32 	%f20, [%rd15];
	add.s64 	%rd16, %rd14, %rd12;
	ld.global.f32 	%f21, [%rd16];
	fma.rn.f32 	%f22, %f20, %f21, %f19;
	add.s64 	%rd17, %rd15, %rd12;
	ld.global.f32 	%f23, [%rd17];
	add.s64 	%rd18, %rd16, %rd12;
	ld.global.f32 	%f24, [%rd18];
	fma.rn.f32 	%f33, %f23, %f24, %f22;
	add.s32 	%r36, %r29, %r36;
	setp.lt.s32 	%p6, %r36, %r18;
	@%p6 bra 	$L__BB0_6;
$L__BB0_7:
	shl.b32 	%r30, %r1, 2;
	mov.u32 	%r31, _ZZ15dotProductFloatE9sumBuffer;
	add.s32 	%r15, %r31, %r30;
	st.shared.f32 	[%r15], %f33;
	bar.sync 	0;
	setp.lt.u32 	%p7, %r38, 2;
	@%p7 bra 	$L__BB0_11;
$L__BB0_8:
	shr.u32 	%r17, %r38, 1;
	setp.ge.u32 	%p8, %r1, %r17;
	@%p8 bra 	$L__BB0_10;
	shl.b32 	%r32, %r17, 2;
	add.s32 	%r33, %r15, %r32;
	ld.shared.f32 	%f25, [%r33];
	ld.shared.f32 	%f26, [%r15];
	add.f32 	%f27, %f25, %f26;
	st.shared.f32 	[%r15], %f27;
$L__BB0_10:
	bar.sync 	0;
	setp.gt.u32 	%p9, %r38, 3;
	mov.u32 	%r38, %r17;
	@%p9 bra 	$L__BB0_8;
$L__BB0_11:
	setp.ne.s32 	%p10, %r1, 0;
	@%p10 bra 	$L__BB0_13;
	ld.shared.f32 	%f28, [_ZZ15dotProductFloatE9sumBuffer];
	cvta.to.global.u64 	%rd19, %rd3;
	mul.wide.u32 	%rd20, %r4, 4;
	add.s64 	%rd21, %rd19, %rd20;
	st.global.f32 	[%rd21], %f28;
$L__BB0_13:
	ret;

}
	// .globl	dotProductFloat2
.visible .entry dotProductFloat2(
	.param .u64 .ptr .align 1 dotProductFloat2_param_0,
	.param .u64 .ptr .align 1 dotProductFloat2_param_1,
	.param .u64 .ptr .align 1 dotProductFloat2_param_2,
	.param .u32 dotProductFloat2_param_3
)
{
	.reg .pred 	%p<11>;
	.reg .b32 	%r<39>;
	.reg .b32 	%f<49>;
	.reg .b64 	%rd<22>;
	// demoted variable
	.shared .align 4 .b8 _ZZ16dotProductFloat2E9sumBuffer[1024];
	ld.param.u64 	%rd4, [dotProductFloat2_param_0];
	ld.param.u64 	%rd5, [dotProductFloat2_param_1];
	ld.param.u64 	%rd3, [dotProductFloat2_param_2];
	ld.param.u32 	%r18, [dotProductFloat2_param_3];
	cvta.to.global.u64 	%rd1, %rd5;
	cvta.to.global.u64 	%rd2, %rd4;
	mov.u32 	%r1, %tid.x;
	mov.u32 	%r38, %ntid.x;
	mov.u32 	%r19, %nctaid.x;
	mul.lo.s32 	%r3, %r38, %r19;
	mov.u32 	%r4, %ctaid.x;
	mad.lo.s32 	%r36, %r4, %r38, %r1;
	setp.ge.s32 	%p1, %r36, %r18;
	mov.f32 	%f48, 0f00000000;
	@%p1 bra 	$L__BB1_7;
	add.s32 	%r20, %r36, %r3;
	max.s32 	%r21, %r18, %r20;
	setp.lt.s32 	%p2, %r20, %r18;
	selp.u32 	%r22, 1, 0, %p2;
	add.s32 	%r23, %r20, %r22;
	sub.s32 	%r24, %r21, %r23;
	div.u32 	%r25, %r24, %r3;
	add.s32 	%r6, %r25, %r22;
	and.b32  	%r26, %r6, 3;
	setp.eq.s32 	%p3, %r26, 3;
	mov.f32 	%f48, 0f00000000;
	@%p3 bra 	$L__BB1_4;
	add.s32 	%r27, %r6, 1;
	and.b32  	%r28, %r27, 3;
	neg.s32 	%r34, %r28;
	mov.f32 	%f48, 0f00000000;
$L__BB1_3:
	.pragma "nounroll";
	mul.wide.s32 	%rd6, %r36, 8;
	add.s64 	%rd7, %rd1, %rd6;
	add.s64 	%rd8, %rd2, %rd6;
	ld.global.v2.f32 	{%f12, %f13}, [%rd8];
	ld.global.v2.f32 	{%f14, %f15}, [%rd7];
	fma.rn.f32 	%f16, %f12, %f14, %f48;
	fma.rn.f32 	%f48, %f13, %f15, %f16;
	add.s32 	%r36, %r36, %r3;
	add.s32 	%r34, %r34, 1;
	setp.ne.s32 	%p4, %r34, 0;
	@%p4 bra 	$L__BB1_3;
$L__BB1_4:
	setp.lt.u32 	%p5, %r6, 3;
	@%p5 bra 	$L__BB1_7;
	mul.wide.s32 	%rd12, %r3, 8;
	shl.b32 	%r29, %r3, 2;
$L__BB1_6:
	mul.wide.s32 	%rd9, %r36, 8;
	add.s64 	%rd10, %rd2, %rd9;
	ld.global.v2.f32 	{%f17, %f18}, [%rd10];
	add.s64 	%rd11, %rd1, %rd9;
	ld.global.v2.f32 	{%f19, %f20}, [%rd11];
	fma.rn.f32 	%f21, %f17, %f19, %f48;
	fma.rn.f32 	%f22, %f18, %f20, %f21;
	add.s64 	%rd13, %rd10, %rd12;
	ld.global.v2.f32 	{%f23, %f24}, [%rd13];
	add.s64 	%rd14, %rd11, %rd12;
	ld.global.v2.f32 	{%f25, %f26}, [%rd14];
	fma.rn.f32 	%f27, %f23, %f25, %f22;
	fma.rn.f32 	%f28, %f24, %f26, %f27;
	add.s64 	%rd15, %rd13, %rd12;
	ld.global.v2.f32 	{%f29, %f30}, [%rd15];
	add.s64 	%rd16, %rd14, %rd12;
	ld.global.v2.f32 	{%f31, %f32}, [%rd16];
	fma.rn.f32 	%f33, %f29, %f31, %f28;
	fma.rn.f32 	%f34, %f30, %f32, %f33;
	add.s64 	%rd17, %rd15, %rd12;
	ld.global.v2.f32 	{%f35, %f36}, [%rd17];
	add.s64 	%rd18, %rd16, %rd12;
	ld.global.v2.f32 	{%f37, %f38}, [%rd18];
	fma.rn.f32 	%f39, %f35, %f37, %f34;
	fma.rn.f32 	%f48, %f36, %f38, %f39;
	add.s32 	%r36, %r29, %r36;
	setp.lt.s32 	%p6, %r36, %r18;
	@%p6 bra 	$L__BB1_6;
$L__BB1_7:
	shl.b32 	%r30, %r1, 2;
	mov.u32 	%r31, _ZZ16dotProductFloat2E9sumBuffer;
	add.s32 	%r15, %r31, %r30;
	st.shared.f32 	[%r15], %f48;
	bar.sync 	0;
	setp.lt.u32 	%p7, %r38, 2;
	@%p7 bra 	$L__BB1_11;
$L__BB1_8:
	shr.u32 	%r17, %r38, 1;
	setp.ge.u32 	%p8, %r1, %r17;
	@%p8 bra 	$L__BB1_10;
	shl.b32 	%r32, %r17, 2;
	add.s32 	%r33, %r15, %r32;
	ld.shared.f32 	%f40, [%r33];
	ld.shared.f32 	%f41, [%r15];
	add.f32 	%f42, %f40, %f41;
	st.shared.f32 	[%r15], %f42;
$L__BB1_10:
	bar.sync 	0;
	setp.gt.u32 	%p9, %r38, 3;
	mov.u32 	%r38, %r17;
	@%p9 bra 	$L__BB1_8;
$L__BB1_11:
	setp.ne.s32 	%p10, %r1, 0;
	@%p10 bra 	$L__BB1_13;
	ld.shared.f32 	%f43, [_ZZ16dotProductFloat2E9sumBuffer];
	cvta.to.global.u64 	%rd19, %rd3;
	mul.wide.u32 	%rd20, %r4, 4;
	add.s64 	%rd21, %rd19, %rd20;
	st.global.f32 	[%rd21], %f43;
$L__BB1_13:
	ret;

}
	// .globl	dotProductFloat4
.visible .entry dotProductFloat4(
	.param .u64 .ptr .align 1 dotProductFloat4_param_0,
	.param .u64 .ptr .align 1 dotProductFloat4_param_1,
	.param .u64 .ptr .align 1 dotProductFloat4_param_2,
	.param .u32 dotProductFloat4_param_3
)
{
	.reg .pred 	%p<11>;
	.reg .b32 	%r<39>;
	.reg .b32 	%f<79>;
	.reg .b64 	%rd<22>;
	// demoted variable
	.shared .align 4 .b8 _ZZ16dotProductFloat4E9sumBuffer[1024];
	ld.param.u64 	%rd4, [dotProductFloat4_param_0];
	ld.param.u64 	%rd5, [dotProductFloat4_param_1];
	ld.param.u64 	%rd3, [dotProductFloat4_param_2];
	ld.param.u32 	%r18, [dotProductFloat4_param_3];
	cvta.to.global.u64 	%rd1, %rd5;
	cvta.to.global.u64 	%rd2, %rd4;
	mov.u32 	%r1, %tid.x;
	mov.u32 	%r38, %ntid.x;
	mov.u32 	%r19, %nctaid.x;
	mul.lo.s32 	%r3, %r38, %r19;
	mov.u32 	%r4, %ctaid.x;
	mad.lo.s32 	%r36, %r4, %r38, %r1;
	setp.ge.s32 	%p1, %r36, %r18;
	mov.f32 	%f78, 0f00000000;
	@%p1 bra 	$L__BB2_7;
	add.s32 	%r20, %r36, %r3;
	max.s32 	%r21, %r18, %r20;
	setp.lt.s32 	%p2, %r20, %r18;
	selp.u32 	%r22, 1, 0, %p2;
	add.s32 	%r23, %r20, %r22;
	sub.s32 	%r24, %r21, %r23;
	div.u32 	%r25, %r24, %r3;
	add.s32 	%r6, %r25, %r22;
	and.b32  	%r26, %r6, 3;
	setp.eq.s32 	%p3, %r26, 3;
	mov.f32 	%f78, 0f00000000;
	@%p3 bra 	$L__BB2_4;
	add.s32 	%r27, %r6, 1;
	and.b32  	%r28, %r27, 3;
	neg.s32 	%r34, %r28;
	mov.f32 	%f78, 0f00000000;
$L__BB2_3:
	.pragma "nounroll";
	mul.wide.s32 	%rd6, %r36, 16;
	add.s64 	%rd7, %rd1, %rd6;
	add.s64 	%rd8, %rd2, %rd6;
	ld.global.v4.f32 	{%f12, %f13, %f14, %f15}, [%rd8];
	ld.global.v4.f32 	{%f16, %f17, %f18, %f19}, [%rd7];
	fma.rn.f32 	%f20, %f12, %f16, %f78;
	fma.rn.f32 	%f21, %f13, %f17, %f20;
	fma.rn.f32 	%f22, %f14, %f18, %f21;
	fma.rn.f32 	%f78, %f15, %f19, %f22;
	add.s32 	%r36, %r36, %r3;
	add.s32 	%r34, %r34, 1;
	setp.ne.s32 	%p4, %r34, 0;
	@%p4 bra 	$L__BB2_3;
$L__BB2_4:
	setp.lt.u32 	%p5, %r6, 3;
	@%p5 bra 	$L__BB2_7;
	mul.wide.s32 	%rd12, %r3, 16;
	shl.b32 	%r29, %r3, 2;
$L__BB2_6:
	mul.wide.s32 	%rd9, %r36, 16;
	add.s64 	%rd10, %rd2, %rd9;
	ld.global.v4.f32 	{%f23, %f24, %f25, %f26}, [%rd10];
	add.s64 	%rd11, %rd1, %rd9;
	ld.global.v4.f32 	{%f27, %f28, %f29, %f30}, [%rd11];
	fma.rn.f32 	%f31, %f23, %f27, %f78;
	fma.rn.f32 	%f32, %f24, %f28, %f31;
	fma.rn.f32 	%f33, %f25, %f29, %f32;
	fma.rn.f32 	%f34, %f26, %f30, %f33;
	add.s64 	%rd13, %rd10, %rd12;
	ld.global.v4.f32 	{%f35, %f36, %f37, %f38}, [%rd13];
	add.s64 	%rd14, %rd11, %rd12;
	ld.global.v4.f32 	{%f39, %f40, %f41, %f42}, [%rd14];
	fma.rn.f32 	%f43, %f35, %f39, %f34;
	fma.rn.f32 	%f44, %f36, %f40, %f43;
	fma.rn.f32 	%f45, %f37, %f41, %f44;
	fma.rn.f32 	%f46, %f38, %f42, %f45;
	add.s64 	%rd15, %rd13, %rd12;
	ld.global.v4.f32 	{%f47, %f48, %f49, %f50}, [%rd15];
	add.s64 	%rd16, %rd14, %rd12;
	ld.global.v4.f32 	{%f51, %f52, %f53, %f54}, [%rd16];
	fma.rn.f32 	%f55, %f47, %f51, %f46;
	fma.rn.f32 	%f56, %f48, %f52, %f55;
	fma.rn.f32 	%f57, %f49, %f53, %f56;
	fma.rn.f32 	%f58, %f50, %f54, %f57;
	add.s64 	%rd17, %rd15, %rd12;
	ld.global.v4.f32 	{%f59, %f60, %f61, %f62}, [%rd17];
	add.s64 	%rd18, %rd16, %rd12;
	ld.global.v4.f32 	{%f63, %f64, %f65, %f66}, [%rd18];
	fma.rn.f32 	%f67, %f59, %f63, %f58;
	fma.rn.f32 	%f68, %f60, %f64, %f67;
	fma.rn.f32 	%f69, %f61, %f65, %f68;
	fma.rn.f32 	%f78, %f62, %f66, %f69;
	add.s32 	%r36, %r29, %r36;
	setp.lt.s32 	%p6, %r36, %r18;
	@%p6 bra 	$L__BB2_6;
$L__BB2_7:
	shl.b32 	%r30, %r1, 2;
	mov.u32 	%r31, _ZZ16dotProductFloat4E9sumBuffer;
	add.s32 	%r15, %r31, %r30;
	st.shared.f32 	[%r15], %f78;
	bar.sync 	0;
	setp.lt.u32 	%p7, %r38, 2;
	@%p7 bra 	$L__BB2_11;
$L__BB2_8:
	shr.u32 	%r17, %r38, 1;
	setp.ge.u32 	%p8, %r1, %r17;
	@%p8 bra 	$L__BB2_10;
	shl.b32 	%r32, %r17, 2;
	add.s32 	%r33, %r15, %r32;
	ld.shared.f32 	%f70, [%r33];
	ld.shared.f32 	%f71, [%r15];
	add.f32 	%f72, %f70, %f71;
	st.shared.f32 	[%r15], %f72;
$L__BB2_10:
	bar.sync 	0;
	setp.gt.u32 	%p9, %r38, 3;
	mov.u32 	%r38, %r17;
	@%p9 bra 	$L__BB2_8;
$L__BB2_11:
	setp.ne.s32 	%p10, %r1, 0;
	@%p10 bra 	$L__BB2_13;
	ld.shared.f32 	%f73, [_ZZ16dotProductFloat4E9sumBuffer];
	cvta.to.global.u64 	%rd19, %rd3;
	mul.wide.u32 	%rd20, %r4, 4;
	add.s64 	%rd21, %rd19, %rd20;
	st.global.f32 	[%rd21], %f73;
$L__BB2_13:
	ret;

}


// ===== COMPILED SASS (sm_100) =====

	.target	sm_100

	.elftype	@"ET_EXEC"


//--------------------- .note.nv.tkinfo           --------------------------
	.section	.note.nv.tkinfo,"",@"SHT_NOTE"
	.sectionflags	@"SHF_NOTE_NV_TKINFO"
	.tkinfo
        /*0018*/ 	.word	0x00000002
        /*0030*/ 	.string	""
        /*0030*/ 	.string	"ptxas"
        /*0030*/ 	.string	"Cuda compilation tools, release 13.0, V13.0.88"
        /*0030*/ 	.string	"Build cuda_13.0.r13.0/compiler.36424714_0"
        /*0030*/ 	.string	"-arch sm_100 -m 64 "



//--------------------- .note.nv.cuinfo           --------------------------
	.section	.note.nv.cuinfo,"",@"SHT_NOTE"
	.sectionflags	@"SHF_NOTE_NV_CUINFO"
        /*0018*/ 	.short	0x0002
        /*001a*/ 	.short	0x0064
        /*001c*/ 	.short	0x0082
	.zero		2


//--------------------- .nv.info                  --------------------------
	.section	.nv.info,"",@"SHT_CUDA_INFO"
	.align	4


	//----- nvinfo : EIATTR_REGCOUNT
	.align		4
        /*0000*/ 	.byte	0x04, 0x2f
        /*0002*/ 	.short	(.L_1 - .L_0)
	.align		4
.L_0:
        /*0004*/ 	.word	index@(dotProductFloat)
        /*0008*/ 	.word	0x0000001b


	//----- nvinfo : EIATTR_FRAME_SIZE
	.align		4
.L_1:
        /*000c*/ 	.byte	0x04, 0x11
        /*000e*/ 	.short	(.L_3 - .L_2)
	.align		4
.L_2:
        /*0010*/ 	.word	index@(dotProductFloat)
        /*0014*/ 	.word	0x00000000


	//----- nvinfo : EIATTR_REGCOUNT
	.align		4
.L_3:
        /*0018*/ 	.byte	0x04, 0x2f
        /*001a*/ 	.short	(.L_5 - .L_4)
	.align		4
.L_4:
        /*001c*/ 	.word	index@(dotProductFloat2)
        /*0020*/ 	.word	0x00000020


	//----- nvinfo : EIATTR_FRAME_SIZE
	.align		4
.L_5:
        /*0024*/ 	.byte	0x04, 0x11
        /*0026*/ 	.short	(.L_7 - .L_6)
	.align		4
.L_6:
        /*0028*/ 	.word	index@(dotProductFloat2)
        /*002c*/ 	.word	0x00000000


	//----- nvinfo : EIATTR_REGCOUNT
	.align		4
.L_7:
        /*0030*/ 	.byte	0x04, 0x2f
        /*0032*/ 	.short	(.L_9 - .L_8)
	.align		4
.L_8:
        /*0034*/ 	.word	index@(dotProductFloat4)
        /*0038*/ 	.word	0x00000020


	//----- nvinfo : EIATTR_FRAME_SIZE
	.align		4
.L_9:
        /*003c*/ 	.byte	0x04, 0x11
        /*003e*/ 	.short	(.L_11 - .L_10)
	.align		4
.L_10:
        /*0040*/ 	.word	index@(dotProductFloat4)
        /*0044*/ 	.word	0x00000000


	//----- nvinfo : EIATTR_MIN_STACK_SIZE
	.align		4
.L_11:
        /*0048*/ 	.byte	0x04, 0x12
        /*004a*/ 	.short	(.L_13 - .L_12)
	.align		4
.L_12:
        /*004c*/ 	.word	index@(dotProductFloat4)
        /*0050*/ 	.word	0x00000000


	//----- nvinfo : EIATTR_MIN_STACK_SIZE
	.align		4
.L_13:
        /*0054*/ 	.byte	0x04, 0x12
        /*0056*/ 	.short	(.L_15 - .L_14)
	.align		4
.L_14:
        /*0058*/ 	.word	index@(dotProductFloat2)
        /*005c*/ 	.word	0x00000000


	//----- nvinfo : EIATTR_MIN_STACK_SIZE
	.align		4
.L_15:
        /*0060*/ 	.byte	0x04, 0x12
        /*0062*/ 	.short	(.L_17 - .L_16)
	.align		4
.L_16:
        /*0064*/ 	.word	index@(dotProductFloat)
        /*0068*/ 	.word	0x00000000
.L_17:


//--------------------- .nv.compat                --------------------------
	.section	.nv.compat,"",@"SHT_CUDA_COMPAT_INFO"
	.align	4
        /*0000*/ 	.byte	0x02, 0x09, 0x00, 0x00, 0x02, 0x02, 0x01, 0x00, 0x02, 0x05, 0x05, 0x00, 0x03, 0x07, 0x01, 0x01
        /*0010*/ 	.byte	0x02, 0x03, 0x00, 0x00, 0x02, 0x06, 0x01, 0x00, 0x04, 0x0b, 0x08, 0x00, 0x09, 0x00, 0x00, 0x00
        /*0020*/ 	.byte	0x00, 0x00, 0x00, 0x00


//--------------------- .nv.info.dotProductFloat4 --------------------------
	.section	.nv.info.dotProductFloat4,"",@"SHT_CUDA_INFO"
	.sectionflags	@""
	.align	4


	//----- nvinfo : EIATTR_CUDA_API_VERSION
	.align		4
        /*0000*/ 	.byte	0x04, 0x37
        /*0002*/ 	.short	(.L_19 - .L_18)
.L_18:
        /*0004*/ 	.word	0x00000082


	//----- nvinfo : EIATTR_KPARAM_INFO
	.align		4
.L_19:
        /*0008*/ 	.byte	0x04, 0x17
        /*000a*/ 	.short	(.L_21 - .L_20)
.L_20:
        /*000c*/ 	.word	0x00000000
        /*0010*/ 	.short	0x0003
        /*0012*/ 	.short	0x0018
        /*0014*/ 	.byte	0x00, 0xf0, 0x11, 0x00


	//----- nvinfo : EIATTR_KPARAM_INFO
	.align		4
.L_21:
        /*0018*/ 	.byte	0x04, 0x17
        /*001a*/ 	.short	(.L_23 - .L_22)
.L_22:
        /*001c*/ 	.word	0x00000000
        /*0020*/ 	.short	0x0002
        /*0022*/ 	.short	0x0010
        /*0024*/ 	.byte	0x00, 0xf5, 0x21, 0x00


	//----- nvinfo : EIATTR_KPARAM_INFO
	.align		4
.L_23:
        /*0028*/ 	.byte	0x04, 0x17
        /*002a*/ 	.short	(.L_25 - .L_24)
.L_24:
        /*002c*/ 	.word	0x00000000
        /*0030*/ 	.short	0x0001
        /*0032*/ 	.short	0x0008
        /*0034*/ 	.byte	0x00, 0xf5, 0x21, 0x00


	//----- nvinfo : EIATTR_KPARAM_INFO
	.align		4
.L_25:
        /*0038*/ 	.byte	0x04, 0x17
        /*003a*/ 	.short	(.L_27 - .L_26)
.L_26:
        /*003c*/ 	.word	0x00000000
        /*0040*/ 	.short	0x0000
        /*0042*/ 	.short	0x0000
        /*0044*/ 	.byte	0x00, 0xf5, 0x21, 0x00


	//----- nvinfo : EIATTR_SPARSE_MMA_MASK
	.align		4
.L_27:
        /*0048*/ 	.byte	0x03, 0x50
        /*004a*/ 	.short	0x0000


	//----- nvinfo : EIATTR_MAXREG_COUNT
	.align		4
        /*004c*/ 	.byte	0x03, 0x1b
        /*004e*/ 	.short	0x00ff


	//----- nvinfo : EIATTR_NUM_BARRIERS
	.align		4
        /*0050*/ 	.byte	0x02, 0x4c
        /*0052*/ 	.byte	0x01
	.zero		1


	//----- nvinfo : EIATTR_MERCURY_ISA_VERSION
	.align		4
        /*0054*/ 	.byte	0x03, 0x5f
        /*0056*/ 	.short	0x0101


	//----- nvinfo : EIATTR_VRC_CTA_INIT_COUNT
	.align		4
        /*0058*/ 	.byte	0x02, 0x4a
	.zero		1
	.zero		1


	//----- nvinfo : EIATTR_EXIT_INSTR_OFFSETS
	.align		4
        /*005c*/ 	.byte	0x04, 0x1c
        /*005e*/ 	.short	(.L_29 - .L_28)


	//   ....[0]....
.L_28:
        /*0060*/ 	.word	0x000007a0


	//   ....[1]....
        /*0064*/ 	.word	0x00000820


	//----- nvinfo : EIATTR_CRS_STACK_SIZE
	.align		4
.L_29:
        /*0068*/ 	.byte	0x04, 0x1e
        /*006a*/ 	.short	(.L_31 - .L_30)
.L_30:
        /*006c*/ 	.word	0x00000000


	//----- nvinfo : EIATTR_CBANK_PARAM_SIZE
	.align		4
.L_31:
        /*0070*/ 	.byte	0x03, 0x19
        /*0072*/ 	.short	0x001c


	//----- nvinfo : EIATTR_PARAM_CBANK
	.align		4
        /*0074*/ 	.byte	0x04, 0x0a
        /*0076*/ 	.short	(.L_33 - .L_32)
	.align		4
.L_32:
        /*0078*/ 	.word	index@(.nv.constant0.dotProductFloat4)
        /*007c*/ 	.short	0x0380
        /*007e*/ 	.short	0x001c


	//----- nvinfo : EIATTR_SW_WAR
	.align		4
.L_33:
        /*0080*/ 	.byte	0x04, 0x36
        /*0082*/ 	.short	(.L_35 - .L_34)
.L_34:
        /*0084*/ 	.word	0x00000008
.L_35:


//--------------------- .nv.info.dotProductFloat2 --------------------------
	.section	.nv.info.dotProductFloat2,"",@"SHT_CUDA_INFO"
	.sectionflags	@""
	.align	4


	//----- nvinfo : EIATTR_CUDA_API_VERSION
	.align		4
        /*0000*/ 	.byte	0x04, 0x37
        /*0002*/ 	.short	(.L_37 - .L_36)
.L_36:
        /*0004*/ 	.word	0x00000082


	//----- nvinfo : EIATTR_KPARAM_INFO
	.align		4
.L_37:
        /*0008*/ 	.byte	0x04, 0x17
        /*000a*/ 	.short	(.L_39 - .L_38)
.L_38:
        /*000c*/ 	.word	0x00000000
        /*0010*/ 	.short	0x0003
        /*0012*/ 	.short	0x0018
        /*0014*/ 	.byte	0x00, 0xf0, 0x11, 0x00


	//----- nvinfo : EIATTR_KPARAM_INFO
	.align		4
.L_39:
        /*0018*/ 	.byte	0x04, 0x17
        /*001a*/ 	.short	(.L_41 - .L_40)
.L_40:
        /*001c*/ 	.word	0x00000000
        /*0020*/ 	.short	0x0002
        /*0022*/ 	.short	0x0010
        /*0024*/ 	.byte	0x00, 0xf5, 0x21, 0x00


	//----- nvinfo : EIATTR_KPARAM_INFO
	.align		4
.L_41:
        /*0028*/ 	.byte	0x04, 0x17
        /*002a*/ 	.short	(.L_43 - .L_42)
.L_42:
        /*002c*/ 	.word	0x00000000
        /*0030*/ 	.short	0x0001
        /*0032*/ 	.short	0x0008
        /*0034*/ 	.byte	0x00, 0xf5, 0x21, 0x00


	//----- nvinfo : EIATTR_KPARAM_INFO
	.align		4
.L_43:
        /*0038*/ 	.byte	0x04, 0x17
        /*003a*/ 	.short	(.L_45 - .L_44)
.L_44:
        /*003c*/ 	.word	0x00000000
        /*0040*/ 	.short	0x0000
        /*0042*/ 	.short	0x0000
        /*0044*/ 	.byte	0x00, 0xf5, 0x21, 0x00


	//----- nvinfo : EIATTR_SPARSE_MMA_MASK
	.align		4
.L_45:
        /*0048*/ 	.byte	0x03, 0x50
        /*004a*/ 	.short	0x0000


	//----- nvinfo : EIATTR_MAXREG_COUNT
	.align		4
        /*004c*/ 	.byte	0x03, 0x1b
        /*004e*/ 	.short	0x00ff


	//----- nvinfo : EIATTR_NUM_BARRIERS
	.align		4
        /*0050*/ 	.byte	0x02, 0x4c
        /*0052*/ 	.byte	0x01
	.zero		1


	//----- nvinfo : EIATTR_MERCURY_ISA_VERSION
	.align		4
        /*0054*/ 	.byte	0x03, 0x5f
        /*0056*/ 	.short	0x0101


	//----- nvinfo : EIATTR_VRC_CTA_INIT_COUNT
	.align		4
        /*0058*/ 	.byte	0x02, 0x4a
	.zero		1
	.zero		1


	//----- nvinfo : EIATTR_EXIT_INSTR_OFFSETS
	.align		4
        /*005c*/ 	.byte	0x04, 0x1c
        /*005e*/ 	.short	(.L_47 - .L_46)


	//   ....[0]....
.L_46:
        /*0060*/ 	.word	0x00000700


	//   ....[1]....
        /*0064*/ 	.word	0x00000780


	//----- nvinfo : EIATTR_CRS_STACK_SIZE
	.align		4
.L_47:
        /*0068*/ 	.byte	0x04, 0x1e
        /*006a*/ 	.short	(.L_49 - .L_48)
.L_48:
        /*006c*/ 	.word	0x00000000


	//----- nvinfo : EIATTR_CBANK_PARAM_SIZE
	.align		4
.L_49:
        /*0070*/ 	.byte	0x03, 0x19
        /*0072*/ 	.short	0x001c


	//----- nvinfo : EIATTR_PARAM_CBANK
	.align		4
        /*0074*/ 	.byte	0x04, 0x0a
        /*0076*/ 	.short	(.L_51 - .L_50)
	.align		4
.L_50:
        /*0078*/ 	.word	index@(.nv.constant0.dotProductFloat2)
        /*007c*/ 	.short	0x0380
        /*007e*/ 	.short	0x001c


	//----- nvinfo : EIATTR_SW_WAR
	.align		4
.L_51:
        /*0080*/ 	.byte	0x04, 0x36
        /*0082*/ 	.short	(.L_53 - .L_52)
.L_52:
        /*0084*/ 	.word	0x00000008
.L_53:


//--------------------- .nv.info.dotProductFloat  --------------------------
	.section	.nv.info.dotProductFloat,"",@"SHT_CUDA_INFO"
	.sectionflags	@""
	.align	4


	//----- nvinfo : EIATTR_CUDA_API_VERSION
	.align		4
        /*0000*/ 	.byte	0x04, 0x37
        /*0002*/ 	.short	(.L_55 - .L_54)
.L_54:
        /*0004*/ 	.word	0x00000082


	//----- nvinfo : EIATTR_KPARAM_INFO
	.align		4
.L_55:
        /*0008*/ 	.byte	0x04, 0x17
        /*000a*/ 	.short	(.L_57 - .L_56)
.L_56:
        /*000c*/ 	.word	0x00000000
        /*0010*/ 	.short	0x0003
        /*0012*/ 	.short	0x0018
        /*0014*/ 	.byte	0x00, 0xf0, 0x11, 0x00


	//----- nvinfo : EIATTR_KPARAM_INFO
	.align		4
.L_57:
        /*0018*/ 	.byte	0x04, 0x17
        /*001a*/ 	.short	(.L_59 - .L_58)
.L_58:
        /*001c*/ 	.word	0x00000000
        /*0020*/ 	.short	0x0002
        /*0022*/ 	.short	0x0010
        /*0024*/ 	.byte	0x00, 0xf5, 0x21, 0x00


	//----- nvinfo : EIATTR_KPARAM_INFO
	.align		4
.L_59:
        /*0028*/ 	.byte	0x04, 0x17
        /*002a*/ 	.short	(.L_61 - .L_60)
.L_60:
        /*002c*/ 	.word	0x00000000
        /*0030*/ 	.short	0x0001
        /*0032*/ 	.short	0x0008
        /*0034*/ 	.byte	0x00, 0xf5, 0x21, 0x00


	//----- nvinfo : EIATTR_KPARAM_INFO
	.align		4
.L_61:
        /*0038*/ 	.byte	0x04, 0x17
        /*003a*/ 	.short	(.L_63 - .L_62)
.L_62:
        /*003c*/ 	.word	0x00000000
        /*0040*/ 	.short	0x0000
        /*0042*/ 	.short	0x0000
        /*0044*/ 	.byte	0x00, 0xf5, 0x21, 0x00


	//----- nvinfo : EIATTR_SPARSE_MMA_MASK
	.align		4
.L_63:
        /*0048*/ 	.byte	0x03, 0x50
        /*004a*/ 	.short	0x0000


	//----- nvinfo : EIATTR_MAXREG_COUNT
	.align		4
        /*004c*/ 	.byte	0x03, 0x1b
        /*004e*/ 	.short	0x00ff


	//----- nvinfo : EIATTR_NUM_BARRIERS
	.align		4
        /*0050*/ 	.byte	0x02, 0x4c
        /*0052*/ 	.byte	0x01
	.zero		1


	//----- nvinfo : EIATTR_MERCURY_ISA_VERSION
	.align		4
        /*0054*/ 	.byte	0x03, 0x5f
        /*0056*/ 	.short	0x0101


	//----- nvinfo : EIATTR_VRC_CTA_INIT_COUNT
	.align		4
        /*0058*/ 	.byte	0x02, 0x4a
	.zero		1
	.zero		1


	//----- nvinfo : EIATTR_EXIT_INSTR_OFFSETS
	.align		4
        /*005c*/ 	.byte	0x04, 0x1c
        /*005e*/ 	.short	(.L_65 - .L_64)


	//   ....[0]....
.L_64:
        /*0060*/ 	.word	0x000006b0


	//   ....[1]....
        /*0064*/ 	.word	0x00000730


	//----- nvinfo : EIATTR_CRS_STACK_SIZE
	.align		4
.L_65:
        /*0068*/ 	.byte	0x04, 0x1e
        /*006a*/ 	.short	(.L_67 - .L_66)
.L_66:
        /*006c*/ 	.word	0x00000000


	//----- nvinfo : EIATTR_CBANK_PARAM_SIZE
	.align		4
.L_67:
        /*0070*/ 	.byte	0x03, 0x19
        /*0072*/ 	.short	0x001c


	//----- nvinfo : EIATTR_PARAM_CBANK
	.align		4
        /*0074*/ 	.byte	0x04, 0x0a
        /*0076*/ 	.short	(.L_69 - .L_68)
	.align		4
.L_68:
        /*0078*/ 	.word	index@(.nv.constant0.dotProductFloat)
        /*007c*/ 	.short	0x0380
        /*007e*/ 	.short	0x001c


	//----- nvinfo : EIATTR_SW_WAR
	.align		4
.L_69:
        /*0080*/ 	.byte	0x04, 0x36
        /*0082*/ 	.short	(.L_71 - .L_70)
.L_70:
        /*0084*/ 	.word	0x00000008
.L_71:


//--------------------- .nv.callgraph             --------------------------
	.section	.nv.callgraph,"",@"SHT_CUDA_CALLGRAPH"
	.align	4
	.sectionentsize	8
	.align		4
        /*0000*/ 	.word	0x00000000
	.align		4
        /*0004*/ 	.word	0xffffffff
	.align		4
        /*0008*/ 	.word	0x00000000
	.align		4
        /*000c*/ 	.word	0xfffffffe
	.align		4
        /*0010*/ 	.word	0x00000000
	.align		4
        /*0014*/ 	.word	0xfffffffd
	.align		4
        /*0018*/ 	.word	0x00000000
	.align		4
        /*001c*/ 	.word	0xfffffffc


//--------------------- .text.dotProductFloat4    --------------------------
	.section	.text.dotProductFloat4,"ax",@progbits
	.align	128
        .global         dotProductFloat4
        .type           dotProductFloat4,@function
        .size           dotProductFloat4,(.L_x_27 - dotProductFloat4)
        .other          dotProductFloat4,@"STO_CUDA_ENTRY STV_DEFAULT"
dotProductFloat4:
.text.dotProductFloat4:
[----:B------:R-:W-:Y:S01]  /*0000*/  LDC R1, c[0x0][0x37c] ;  /* 0x0000df00ff017b82 */ /* 0x000fe20000000800 */
[----:B------:R-:W0:Y:S01]  /*0010*/  S2R R0, SR_TID.X ;  /* 0x0000000000007919 */ /* 0x000e220000002100 */
[----:B------:R-:W1:Y:S06]  /*0020*/  LDCU UR4, c[0x0][0x360] ;  /* 0x00006c00ff0477ac */ /* 0x000e6c0008000800 */
[----:B------:R-:W2:Y:S01]  /*0030*/  LDC R29, c[0x0][0x370] ;  /* 0x0000dc00ff1d7b82 */ /* 0x000ea20000000800 */
[----:B------:R-:W-:Y:S01]  /*0040*/  BSSY.RECONVERGENT B0, `(.L_x_0) ;  /* 0x0000061000007945 */ /* 0x000fe20003800200 */
[----:B------:R-:W0:Y:S01]  /*0050*/  S2R R3, SR_CTAID.X ;  /* 0x0000000000037919 */ /* 0x000e220000002500 */
[----:B------:R-:W3:Y:S01]  /*0060*/  LDCU UR5, c[0x0][0x398] ;  /* 0x00007300ff0577ac */ /* 0x000ee20008000800 */
[----:B------:R-:W-:Y:S01]  /*0070*/  HFMA2 R23, -RZ, RZ, 0, 0 ;  /* 0x00000000ff177431 */ /* 0x000fe200000001ff */
[----:B------:R-:W4:Y:S01]  /*0080*/  LDCU.64 UR6, c[0x0][0x358] ;  /* 0x00006b00ff0677ac */ /* 0x000f220008000a00 */
[----:B-1----:R-:W-:Y:S01]  /*0090*/  MOV R28, UR4 ;  /* 0x00000004001c7c02 */ /* 0x002fe20008000f00 */
[----:B--2---:R-:W-:-:S02]  /*00a0*/  IMAD R29, R29, UR4, RZ ;  /* 0x000000041d1d7c24 */ /* 0x004fc4000f8e02ff */
[----:B0-----:R-:W-:-:S05]  /*00b0*/  IMAD R2, R3, UR4, R0 ;  /* 0x0000000403027c24 */ /* 0x001fca000f8e0200 */
[----:B---3--:R-:W-:-:S13]  /*00c0*/  ISETP.GE.AND P0, PT, R2, UR5, PT ;  /* 0x0000000502007c0c */ /* 0x008fda000bf06270 */
[----:B----4-:R-:W-:Y:S05]  /*00d0*/  @P0 BRA `(.L_x_1) ;  /* 0x00000004005c0947 */ /* 0x010fea0003800000 */
[----:B------:R-:W0:Y:S01]  /*00e0*/  I2F.U32.RP R9, R29 ;  /* 0x0000001d00097306 */ /* 0x000e220000209000 */
[C---:B------:R-:W-:Y:S01]  /*00f0*/  IADD3 R6, PT, PT, R29.reuse, R2, RZ ;  /* 0x000000021d067210 */ /* 0x040fe20007ffe0ff */
[----:B------:R-:W-:Y:S01]  /*0100*/  BSSY.RECONVERGENT B1, `(.L_x_2) ;  /* 0x000002e000017945 */ /* 0x000fe20003800200 */
[----:B------:R-:W-:Y:S02]  /*0110*/  IADD3 R11, PT, PT, RZ, -R29, RZ ;  /* 0x8000001dff0b7210 */ /* 0x000fe40007ffe0ff */
[C---:B------:R-:W-:Y:S02]  /*0120*/  ISETP.GE.AND P0, PT, R6.reuse, UR5, PT ;  /* 0x0000000506007c0c */ /* 0x040fe4000bf06270 */
[----:B------:R-:W-:Y:S02]  /*0130*/  VIMNMX R7, PT, PT, R6, UR5, !PT ;  /* 0x0000000506077c48 */ /* 0x000fe4000ffe0100 */
[----:B------:R-:W-:Y:S02]  /*0140*/  SEL R8, RZ, 0x1, P0 ;  /* 0x00000001ff087807 */ /* 0x000fe40000000000 */
[----:B------:R-:W-:-:S02]  /*0150*/  ISETP.NE.U32.AND P2, PT, R29, RZ, PT ;  /* 0x000000ff1d00720c */ /* 0x000fc40003f45070 */
[----:B------:R-:W-:Y:S01]  /*0160*/  IADD3 R6, PT, PT, R7, -R6, -R8 ;  /* 0x8000000607067210 */ /* 0x000fe20007ffe808 */
[----:B0-----:R-:W0:Y:S01]  /*0170*/  MUFU.RCP R9, R9 ;  /* 0x0000000900097308 */ /* 0x001e220000001000 */
[----:B------:R-:W-:Y:S02]  /*0180*/  MOV R23, RZ ;  /* 0x000000ff00177202 */ /* 0x000fe40000000f00 */
[----:B0-----:R-:W-:-:S05]  /*0190*/  IADD3 R4, PT, PT, R9, 0xffffffe, RZ ;  /* 0x0ffffffe09047810 */ /* 0x001fca0007ffe0ff */
[----:B------:R0:W1:Y:S02]  /*01a0*/  F2I.FTZ.U32.TRUNC.NTZ R5, R4 ;  /* 0x0000000400057305 */ /* 0x000064000021f000 */
[----:B0-----:R-:W-:Y:S01]  /*01b0*/  MOV R4, RZ ;  /* 0x000000ff00047202 */ /* 0x001fe20000000f00 */
[----:B-1----:R-:W-:-:S04]  /*01c0*/  IMAD R11, R11, R5, RZ ;  /* 0x000000050b0b7224 */ /* 0x002fc800078e02ff */
[----:B------:R-:W-:-:S06]  /*01d0*/  IMAD.HI.U32 R5, R5, R11, R4 ;  /* 0x0000000b05057227 */ /* 0x000fcc00078e0004 */
[----:B------:R-:W-:-:S05]  /*01e0*/  IMAD.HI.U32 R5, R5, R6, RZ ;  /* 0x0000000605057227 */ /* 0x000fca00078e00ff */
[----:B------:R-:W-:-:S05]  /*01f0*/  IADD3 R4, PT, PT, -R5, RZ, RZ ;  /* 0x000000ff05047210 */ /* 0x000fca0007ffe1ff */
[----:B------:R-:W-:-:S05]  /*0200*/  IMAD R6, R29, R4, R6 ;  /* 0x000000041d067224 */ /* 0x000fca00078e0206 */
[----:B------:R-:W-:-:S13]  /*0210*/  ISETP.GE.U32.AND P0, PT, R6, R29, PT ;  /* 0x0000001d0600720c */ /* 0x000fda0003f06070 */
[----:B------:R-:W-:Y:S02]  /*0220*/  @P0 IADD3 R6, PT, PT, -R29, R6, RZ ;  /* 0x000000061d060210 */ /* 0x000fe40007ffe1ff */
[----:B------:R-:W-:Y:S02]  /*0230*/  @P0 IADD3 R5, PT, PT, R5, 0x1, RZ ;  /* 0x0000000105050810 */ /* 0x000fe40007ffe0ff */
[----:B------:R-:W-:-:S13]  /*0240*/  ISETP.GE.U32.AND P1, PT, R6, R29, PT ;  /* 0x0000001d0600720c */ /* 0x000fda0003f26070 */
[----:B------:R-:W-:Y:S02]  /*0250*/  @P1 IADD3 R5, PT, PT, R5, 0x1, RZ ;  /* 0x0000000105051810 */ /* 0x000fe40007ffe0ff */
[----:B------:R-:W-:-:S04]  /*0260*/  @!P2 LOP3.LUT R5, RZ, R29, RZ, 0x33, !PT ;  /* 0x0000001dff05a212 */ /* 0x000fc800078e33ff */
[----:B------:R-:W-:-:S04]  /*0270*/  IADD3 R4, PT, PT, R8, R5, RZ ;  /* 0x0000000508047210 */ /* 0x000fc80007ffe0ff */
[C---:B------:R-:W-:Y:S02]  /*0280*/  LOP3.LUT R5, R4.reuse, 0x3, RZ, 0xc0, !PT ;  /* 0x0000000304057812 */ /* 0x040fe400078ec0ff */
[----:B------:R-:W-:Y:S02]  /*0290*/  ISETP.GE.U32.AND P1, PT, R4, 0x3, PT ;  /* 0x000000030400780c */ /* 0x000fe40003f26070 */
[----:B------:R-:W-:-:S13]  /*02a0*/  ISETP.NE.AND P0, PT, R5, 0x3, PT ;  /* 0x000000030500780c */ /* 0x000fda0003f05270 */
[----:B------:R-:W-:Y:S05]  /*02b0*/  @!P0 BRA `(.L_x_3) ;  /* 0x0000000000488947 */ /* 0x000fea0003800000 */
[----:B------:R-:W0:Y:S01]  /*02c0*/  LDC.64 R14, c[0x0][0x380] ;  /* 0x0000e000ff0e7b82 */ /* 0x000e220000000a00 */
[----:B------:R-:W-:Y:S02]  /*02d0*/  IADD3 R4, PT, PT, R4, 0x1, RZ ;  /* 0x0000000104047810 */ /* 0x000fe40007ffe0ff */
[----:B------:R-:W-:Y:S02]  /*02e0*/  MOV R23, RZ ;  /* 0x000000ff00177202 */ /* 0x000fe40000000f00 */
[----:B------:R-:W-:-:S03]  /*02f0*/  LOP3.LUT R4, R4, 0x3, RZ, 0xc0, !PT ;  /* 0x0000000304047812 */ /* 0x000fc600078ec0ff */
[----:B------:R-:W1:Y:S01]  /*0300*/  LDC.64 R12, c[0x0][0x388] ;  /* 0x0000e200ff0c7b82 */ /* 0x000e620000000a00 */
[----:B------:R-:W-:-:S07]  /*0310*/  IADD3 R16, PT, PT, -R4, RZ, RZ ;  /* 0x000000ff04107210 */ /* 0x000fce0007ffe1ff */
.L_x_4:
[----:B-1----:R-:W-:-:S04]  /*0320*/  IMAD.WIDE R4, R2, 0x10, R12 ;  /* 0x0000001002047825 */ /* 0x002fc800078e020c */
[----:B0-----:R-:W-:Y:S02]  /*0330*/  IMAD.WIDE R8, R2, 0x10, R14 ;  /* 0x0000001002087825 */ /* 0x001fe400078e020e */
[----:B------:R-:W2:Y:S04]  /*0340*/  LDG.E.128 R4, desc[UR6][R4.64] ;  /* 0x0000000604047981 */ /* 0x000ea8000c1e1d00 */
[----:B------:R-:W2:Y:S01]  /*0350*/  LDG.E.128 R8, desc[UR6][R8.64] ;  /* 0x0000000608087981 */ /* 0x000ea2000c1e1d00 */
[----:B------:R-:W-:Y:S02]  /*0360*/  IADD3 R16, PT, PT, R16, 0x1, RZ ;  /* 0x0000000110107810 */ /* 0x000fe40007ffe0ff */
[----:B------:R-:W-:Y:S02]  /*0370*/  IADD3 R2, PT, PT, R29, R2, RZ ;  /* 0x000000021d027210 */ /* 0x000fe40007ffe0ff */
[----:B------:R-:W-:Y:S01]  /*0380*/  ISETP.NE.AND P0, PT, R16, RZ, PT ;  /* 0x000000ff1000720c */ /* 0x000fe20003f05270 */
[----:B--2---:R-:W-:-:S04]  /*0390*/  FFMA R18, R8, R4, R23 ;  /* 0x0000000408127223 */ /* 0x004fc80000000017 */
[----:B------:R-:W-:-:S04]  /*03a0*/  FFMA R17, R9, R5, R18 ;  /* 0x0000000509117223 */ /* 0x000fc80000000012 */
[----:B------:R-:W-:-:S04]  /*03b0*/  FFMA R6, R10, R6, R17 ;  /* 0x000000060a067223 */ /* 0x000fc80000000011 */
[----:B------:R-:W-:Y:S01]  /*03c0*/  FFMA R23, R11, R7, R6 ;  /* 0x000000070b177223 */ /* 0x000fe20000000006 */
[----:B------:R-:W-:Y:S06]  /*03d0*/  @P0 BRA `(.L_x_4) ;  /* 0xfffffffc00d00947 */ /* 0x000fec000383ffff */
.L_x_3:
[----:B------:R-:W-:Y:S05]  /*03e0*/  BSYNC.RECONVERGENT B1 ;  /* 0x0000000000017941 */ /* 0x000fea0003800200 */
.L_x_2:
[----:B------:R-:W-:Y:S05]  /*03f0*/  @!P1 BRA `(.L_x_1) ;  /* 0x0000000000949947 */ /* 0x000fea0003800000 */
.L_x_5:
[----:B------:R-:W0:Y:S08]  /*0400*/  LDC.64 R4, c[0x0][0x380] ;  /* 0x0000e000ff047b82 */ /* 0x000e300000000a00 */
[----:B------:R-:W1:Y:S01]  /*0410*/  LDC.64 R6, c[0x0][0x388] ;  /* 0x0000e200ff067b82 */ /* 0x000e620000000a00 */
[----:B0-----:R-:W-:-:S05]  /*0420*/  IMAD.WIDE R20, R2, 0x10, R4 ;  /* 0x0000001002147825 */ /* 0x001fca00078e0204 */
[----:B------:R0:W2:Y:S01]  /*0430*/  LDG.E.128 R12, desc[UR6][R20.64] ;  /* 0x00000006140c7981 */ /* 0x0000a2000c1e1d00 */
[----:B-1----:R-:W-:-:S05]  /*0440*/  IMAD.WIDE R24, R2, 0x10, R6 ;  /* 0x0000001002187825 */ /* 0x002fca00078e0206 */
[----:B------:R1:W2:Y:S01]  /*0450*/  LDG.E.128 R16, desc[UR6][R24.64] ;  /* 0x0000000618107981 */ /* 0x0002a2000c1e1d00 */
[----:B0-----:R-:W-:-:S05]  /*0460*/  IMAD.WIDE R20, R29, 0x10, R20 ;  /* 0x000000101d147825 */ /* 0x001fca00078e0214 */
[----:B------:R0:W3:Y:S01]  /*0470*/  LDG.E.128 R4, desc[UR6][R20.64] ;  /* 0x0000000614047981 */ /* 0x0000e2000c1e1d00 */
[----:B-1----:R-:W-:-:S05]  /*0480*/  IMAD.WIDE R24, R29, 0x10, R24 ;  /* 0x000000101d187825 */ /* 0x002fca00078e0218 */
[----:B------:R-:W3:Y:S01]  /*0490*/  LDG.E.128 R8, desc[UR6][R24.64] ;  /* 0x0000000618087981 */ /* 0x000ee2000c1e1d00 */
[----:B------:R-:W-:-:S04]  /*04a0*/  IMAD.WIDE R26, R29, 0x10, R20 ;  /* 0x000000101d1a7825 */ /* 0x000fc800078e0214 */
[----:B--2---:R-:W-:-:S04]  /*04b0*/  FFMA R12, R12, R16, R23 ;  /* 0x000000100c0c7223 */ /* 0x004fc80000000017 */
[----:B------:R-:W-:Y:S01]  /*04c0*/  FFMA R13, R13, R17, R12 ;  /* 0x000000110d0d7223 */ /* 0x000fe2000000000c */
[----:B------:R-:W-:-:S04]  /*04d0*/  IMAD.WIDE R22, R29, 0x10, R24 ;  /* 0x000000101d167825 */ /* 0x000fc800078e0218 */
[----:B------:R-:W-:-:S04]  /*04e0*/  FFMA R14, R14, R18, R13 ;  /* 0x000000120e0e7223 */ /* 0x000fc8000000000d */
[----:B0-----:R-:W-:Y:S02]  /*04f0*/  FFMA R21, R15, R19, R14 ;  /* 0x000000130f157223 */ /* 0x001fe4000000000e */
[----:B------:R-:W2:Y:S04]  /*0500*/  LDG.E.128 R12, desc[UR6][R26.64] ;  /* 0x000000061a0c7981 */ /* 0x000ea8000c1e1d00 */
[----:B------:R-:W2:Y:S01]  /*0510*/  LDG.E.128 R16, desc[UR6][R22.64] ;  /* 0x0000000616107981 */ /* 0x000ea2000c1e1d00 */
[----:B---3--:R-:W-:Y:S01]  /*0520*/  FFMA R4, R4, R8, R21 ;  /* 0x0000000804047223 */ /* 0x008fe20000000015 */
[----:B------:R-:W-:-:S04]  /*0530*/  IMAD.WIDE R20, R29, 0x10, R26 ;  /* 0x000000101d147825 */ /* 0x000fc800078e021a */
[----:B------:R-:W-:Y:S02]  /*0540*/  IMAD.WIDE R24, R29, 0x10, R22 ;  /* 0x000000101d187825 */ /* 0x000fe400078e0216 */
[----:B------:R-:W3:Y:S04]  /*0550*/  LDG.E.128 R20, desc[UR6][R20.64] ;  /* 0x0000000614147981 */ /* 0x000ee8000c1e1d00 */
[----:B------:R-:W3:Y:S01]  /*0560*/  LDG.E.128 R24, desc[UR6][R24.64] ;  /* 0x0000000618187981 */ /* 0x000ee2000c1e1d00 */
[----:B------:R-:W-:-:S04]  /*0570*/  FFMA R5, R5, R9, R4 ;  /* 0x0000000905057223 */ /* 0x000fc80000000004 */
[----:B------:R-:W-:-:S04]  /*0580*/  FFMA R6, R6, R10, R5 ;  /* 0x0000000a06067223 */ /* 0x000fc80000000005 */
[----:B------:R-:W-:Y:S01]  /*0590*/  FFMA R7, R7, R11, R6 ;  /* 0x0000000b07077223 */ /* 0x000fe20000000006 */
[----:B------:R-:W-:-:S04]  /*05a0*/  LEA R2, R29, R2, 0x2 ;  /* 0x000000021d027211 */ /* 0x000fc800078e10ff */
[----:B------:R-:W-:Y:S01]  /*05b0*/  ISETP.GE.AND P0, PT, R2, UR5, PT ;  /* 0x0000000502007c0c */ /* 0x000fe2000bf06270 */
[----:B--2---:R-:W-:-:S04]  /*05c0*/  FFMA R12, R12, R16, R7 ;  /* 0x000000100c0c7223 */ /* 0x004fc80000000007 */
[----:B------:R-:W-:-:S04]  /*05d0*/  FFMA R13, R13, R17, R12 ;  /* 0x000000110d0d7223 */ /* 0x000fc8000000000c */
[----:B------:R-:W-:-:S04]  /*05e0*/  FFMA R14, R14, R18, R13 ;  /* 0x000000120e0e7223 */ /* 0x000fc8000000000d */
[----:B------:R-:W-:-:S04]  /*05f0*/  FFMA R15, R15, R19, R14 ;  /* 0x000000130f0f7223 */ /* 0x000fc8000000000e */
[----:B---3--:R-:W-:-:S04]  /*0600*/  FFMA R4, R20, R24, R15 ;  /* 0x0000001814047223 */ /* 0x008fc8000000000f */
[----:B------:R-:W-:-:S04]  /*0610*/  FFMA R5, R21, R25, R4 ;  /* 0x0000001915057223 */ /* 0x000fc80000000004 */
[----:B------:R-:W-:-:S04]  /*0620*/  FFMA R22, R22, R26, R5 ;  /* 0x0000001a16167223 */ /* 0x000fc80000000005 */
[----:B------:R-:W-:Y:S01]  /*0630*/  FFMA R23, R23, R27, R22 ;  /* 0x0000001b17177223 */ /* 0x000fe20000000016 */
[----:B------:R-:W-:Y:S06]  /*0640*/  @!P0 BRA `(.L_x_5) ;  /* 0xfffffffc006c8947 */ /* 0x000fec000383ffff */
.L_x_1:
[----:B------:R-:W-:Y:S05]  /*0650*/  BSYNC.RECONVERGENT B0 ;  /* 0x0000000000007941 */ /* 0x000fea0003800200 */
.L_x_0:
[----:B------:R-:W0:Y:S01]  /*0660*/  S2UR UR5, SR_CgaCtaId ;  /* 0x00000000000579c3 */ /* 0x000e220000008800 */
[----:B------:R-:W-:Y:S01]  /*0670*/  UMOV UR4, 0x400 ;  /* 0x0000040000047882 */ /* 0x000fe20000000000 */
[----:B------:R-:W-:Y:S02]  /*0680*/  ISETP.GE.U32.AND P1, PT, R28, 0x2, PT ;  /* 0x000000021c00780c */ /* 0x000fe40003f26070 */
[----:B------:R-:W-:Y:S01]  /*0690*/  ISETP.NE.AND P0, PT, R0, RZ, PT ;  /* 0x000000ff0000720c */ /* 0x000fe20003f05270 */
[----:B0-----:R-:W-:-:S06]  /*06a0*/  ULEA UR4, UR5, UR4, 0x18 ;  /* 0x0000000405047291 */ /* 0x001fcc000f8ec0ff */
[----:B------:R-:W-:-:S05]  /*06b0*/  LEA R2, R0, UR4, 0x2 ;  /* 0x0000000400027c11 */ /* 0x000fca000f8e10ff */
[----:B------:R0:W-:Y:S01]  /*06c0*/  STS [R2], R23 ;  /* 0x0000001702007388 */ /* 0x0001e20000000800 */
[----:B------:R-:W-:Y:S06]  /*06d0*/  BAR.SYNC.DEFER_BLOCKING 0x0 ;  /* 0x0000000000007b1d */ /* 0x000fec0000010000 */
[----:B------:R-:W-:Y:S05]  /*06e0*/  @!P1 BRA `(.L_x_6) ;  /* 0x00000000002c9947 */ /* 0x000fea0003800000 */
.L_x_7:
[----:B------:R-:W-:-:S04]  /*06f0*/  SHF.R.U32.HI R7, RZ, 0x1, R28 ;  /* 0x00000001ff077819 */ /* 0x000fc8000001161c */
[----:B------:R-:W-:-:S13]  /*0700*/  ISETP.GE.U32.AND P1, PT, R0, R7, PT ;  /* 0x000000070000720c */ /* 0x000fda0003f26070 */
[----:B------:R-:W-:Y:S01]  /*0710*/  @!P1 LEA R4, R7, R2, 0x2 ;  /* 0x0000000207049211 */ /* 0x000fe200078e10ff */
[----:B------:R-:W-:Y:S05]  /*0720*/  @!P1 LDS R5, [R2] ;  /* 0x0000000002059984 */ /* 0x000fea0000000800 */
[----:B------:R-:W1:Y:S02]  /*0730*/  @!P1 LDS R4, [R4] ;  /* 0x0000000004049984 */ /* 0x000e640000000800 */
[----:B-1----:R-:W-:-:S05]  /*0740*/  @!P1 FADD R5, R4, R5 ;  /* 0x0000000504059221 */ /* 0x002fca0000000000 */
[----:B------:R1:W-:Y:S01]  /*0750*/  @!P1 STS [R2], R5 ;  /* 0x0000000502009388 */ /* 0x0003e20000000800 */
[----:B------:R-:W-:Y:S01]  /*0760*/  BAR.SYNC.DEFER_BLOCKING 0x0 ;  /* 0x0000000000007b1d */ /* 0x000fe20000010000 */
[----:B------:R-:W-:Y:S02]  /*0770*/  ISETP.GT.U32.AND P1, PT, R28, 0x3, PT ;  /* 0x000000031c00780c */ /* 0x000fe40003f24070 */
[----:B------:R-:W-:-:S11]  /*0780*/  MOV R28, R7 ;  /* 0x00000007001c7202 */ /* 0x000fd60000000f00 */
[----:B-1----:R-:W-:Y:S05]  /*0790*/  @P1 BRA `(.L_x_7) ;  /* 0xfffffffc00d41947 */ /* 0x002fea000383ffff */
.L_x_6:
[----:B------:R-:W-:Y:S05]  /*07a0*/  @P0 EXIT ;  /* 0x000000000000094d */ /* 0x000fea0003800000 */
[----:B------:R-:W1:Y:S01]  /*07b0*/  S2UR UR5, SR_CgaCtaId ;  /* 0x00000000000579c3 */ /* 0x000e620000008800 */
[----:B------:R-:W-:-:S07]  /*07c0*/  UMOV UR4, 0x400 ;  /* 0x0000040000047882 */ /* 0x000fce0000000000 */
[----:B------:R-:W0:Y:S01]  /*07d0*/  LDC.64 R4, c[0x0][0x390] ;  /* 0x0000e400ff047b82 */ /* 0x000e220000000a00 */
[----:B-1----:R-:W-:Y:S01]  /*07e0*/  ULEA UR4, UR5, UR4, 0x18 ;  /* 0x0000000405047291 */ /* 0x002fe2000f8ec0ff */
[----:B0-----:R-:W-:-:S08]  /*07f0*/  IMAD.WIDE.U32 R2, R3, 0x4, R4 ;  /* 0x0000000403027825 */ /* 0x001fd000078e0004 */
[----:B------:R-:W0:Y:S04]  /*0800*/  LDS R7, [UR4] ;  /* 0x00000004ff077984 */ /* 0x000e280008000800 */
[----:B0-----:R-:W-:Y:S01]  /*0810*/  STG.E desc[UR6][R2.64], R7 ;  /* 0x0000000702007986 */ /* 0x001fe2000c101906 */
[----:B------:R-:W-:Y:S05]  /*0820*/  EXIT ;  /* 0x000000000000794d */ /* 0x000fea0003800000 */
.L_x_8:
[----:B------:R-:W-:-:S00]  /*0830*/  BRA `(.L_x_8) ;  /* 0xfffffffc00fc7947 */ /* 0x000fc0000383ffff */
[----:B------:R-:W-:-:S00]  /*0840*/  NOP ;  /* 0x0000000000007918 */ /* 0x000fc00000000000 */
        /* <DEDUP_REMOVED lines=11> */
.L_x_27:


//--------------------- .text.dotProductFloat2    --------------------------
	.section	.text.dotProductFloat2,"ax",@progbits
	.align	128
        .global         dotProductFloat2
        .type           dotProductFloat2,@function
        .size           dotProductFloat2,(.L_x_28 - dotProductFloat2)
        .other          dotProductFloat2,@"STO_CUDA_ENTRY STV_DEFAULT"
dotProductFloat2:
.text.dotProductFloat2:
        /* <DEDUP_REMOVED lines=17> */
[----:B------:R-:W-:Y:S01]  /*0110*/  IADD3 R9, PT, PT, RZ, -R21, RZ ;  /* 0x80000015ff097210 */ /* 0x000fe20007ffe0ff */
[----:B------:R-:W-:Y:S01]  /*0120*/  IMAD.MOV.U32 R23, RZ, RZ, RZ ;  /* 0x000000ffff177224 */ /* 0x000fe200078e00ff */
[C---:B------:R-:W-:Y:S02]  /*0130*/  ISETP.GE.AND P0, PT, R4.reuse, UR5, PT ;  /* 0x0000000504007c0c */ /* 0x040fe4000bf06270 */
[----:B------:R-:W-:Y:S02]  /*0140*/  VIMNMX R5, PT, PT, R4, UR5, !PT ;  /* 0x0000000504057c48 */ /* 0x000fe4000ffe0100 */
[----:B------:R-:W-:Y:S02]  /*0150*/  SEL R6, RZ, 0x1, P0 ;  /* 0x00000001ff067807 */ /* 0x000fe40000000000 */
[----:B------:R-:W-:-:S02]  /*0160*/  ISETP.NE.U32.AND P2, PT, R21, RZ, PT ;  /* 0x000000ff1500720c */ /* 0x000fc40003f45070 */
[----:B------:R-:W-:Y:S01]  /*0170*/  IADD3 R4, PT, PT, R5, -R4, -R6 ;  /* 0x8000000405047210 */ /* 0x000fe20007ffe806 */
[----:B0-----:R-:W0:Y:S02]  /*0180*/  MUFU.RCP R7, R7 ;  /* 0x0000000700077308 */ /* 0x001e240000001000 */
[----:B0-----:R-:W-:-:S06]  /*0190*/  VIADD R2, R7, 0xffffffe ;  /* 0x0ffffffe07027836 */ /* 0x001fcc0000000000 */
[----:B------:R0:W1:Y:S02]  /*01a0*/  F2I.FTZ.U32.TRUNC.NTZ R3, R2 ;  /* 0x0000000200037305 */ /* 0x000064000021f000 */
[----:B0-----:R-:W-:Y:S02]  /*01b0*/  IMAD.MOV.U32 R2, RZ, RZ, RZ ;  /* 0x000000ffff027224 */ /* 0x001fe400078e00ff */
[----:B-1----:R-:W-:-:S04]  /*01c0*/  IMAD R9, R9, R3, RZ ;  /* 0x0000000309097224 */ /* 0x002fc800078e02ff */
[----:B------:R-:W-:-:S06]  /*01d0*/  IMAD.HI.U32 R3, R3, R9, R2 ;  /* 0x0000000903037227 */ /* 0x000fcc00078e0002 */
[----:B------:R-:W-:-:S05]  /*01e0*/  IMAD.HI.U32 R3, R3, R4, RZ ;  /* 0x0000000403037227 */ /* 0x000fca00078e00ff */
[----:B------:R-:W-:-:S05]  /*01f0*/  IADD3 R2, PT, PT, -R3, RZ, RZ ;  /* 0x000000ff03027210 */ /* 0x000fca0007ffe1ff */
[----:B------:R-:W-:-:S05]  /*0200*/  IMAD R4, R21, R2, R4 ;  /* 0x0000000215047224 */ /* 0x000fca00078e0204 */
[----:B------:R-:W-:-:S13]  /*0210*/  ISETP.GE.U32.AND P0, PT, R4, R21, PT ;  /* 0x000000150400720c */ /* 0x000fda0003f06070 */
[----:B------:R-:W-:Y:S01]  /*0220*/  @P0 IADD3 R4, PT, PT, -R21, R4, RZ ;  /* 0x0000000415040210 */ /* 0x000fe20007ffe1ff */
[----:B------:R-:W-:-:S03]  /*0230*/  @P0 VIADD R3, R3, 0x1 ;  /* 0x0000000103030836 */ /* 0x000fc60000000000 */
        /* <DEDUP_REMOVED lines=12> */
[----:B------:R-:W1:Y:S02]  /*0300*/  LDC.64 R4, c[0x0][0x388] ;  /* 0x0000e200ff047b82 */ /* 0x000e640000000a00 */
[----:B------:R-:W-:-:S07]  /*0310*/  IMAD.MOV R10, RZ, RZ, -R6 ;  /* 0x000000ffff0a7224 */ /* 0x000fce00078e0a06 */
.L_x_13:
[----:B-1----:R-:W-:-:S04]  /*0320*/  IMAD.WIDE R6, R0, 0x8, R4 ;  /* 0x0000000800067825 */ /* 0x002fc800078e0204 */
[----:B0-----:R-:W-:Y:S02]  /*0330*/  IMAD.WIDE R8, R0, 0x8, R2 ;  /* 0x0000000800087825 */ /* 0x001fe400078e0202 */
[----:B------:R-:W2:Y:S04]  /*0340*/  LDG.E.64 R6, desc[UR6][R6.64] ;  /* 0x0000000606067981 */ /* 0x000ea8000c1e1b00 */
[----:B------:R-:W2:Y:S01]  /*0350*/  LDG.E.64 R8, desc[UR6][R8.64] ;  /* 0x0000000608087981 */ /* 0x000ea2000c1e1b00 */
[----:B------:R-:W-:Y:S02]  /*0360*/  IADD3 R10, PT, PT, R10, 0x1, RZ ;  /* 0x000000010a0a7810 */ /* 0x000fe40007ffe0ff */
[----:B------:R-:W-:Y:S02]  /*0370*/  IADD3 R0, PT, PT, R21, R0, RZ ;  /* 0x0000000015007210 */ /* 0x000fe40007ffe0ff */
[----:B------:R-:W-:Y:S01]  /*0380*/  ISETP.NE.AND P0, PT, R10, RZ, PT ;  /* 0x000000ff0a00720c */ /* 0x000fe20003f05270 */
[----:B--2---:R-:W-:-:S04]  /*0390*/  FFMA R12, R8, R6, R23 ;  /* 0x00000006080c7223 */ /* 0x004fc80000000017 */
[----:B------:R-:W-:-:S08]  /*03a0*/  FFMA R23, R9, R7, R12 ;  /* 0x0000000709177223 */ /* 0x000fd0000000000c */
[----:B------:R-:W-:Y:S05]  /*03b0*/  @P0 BRA `(.L_x_13) ;  /* 0xfffffffc00d80947 */ /* 0x000fea000383ffff */
.L_x_12:
[----:B------:R-:W-:Y:S05]  /*03c0*/  BSYNC.RECONVERGENT B1 ;  /* 0x0000000000017941 */ /* 0x000fea0003800200 */
.L_x_11:
[----:B------:R-:W-:Y:S05]  /*03d0*/  @!P1 BRA `(.L_x_10) ;  /* 0x0000000000749947 */ /* 0x000fea0003800000 */
.L_x_14:
[----:B------:R-:W0:Y:S08]  /*03e0*/  LDC.64 R2, c[0x0][0x380] ;  /* 0x0000e000ff027b82 */ /* 0x000e300000000a00 */
[----:B------:R-:W1:Y:S01]  /*03f0*/  LDC.64 R4, c[0x0][0x388] ;  /* 0x0000e200ff047b82 */ /* 0x000e620000000a00 */
[----:B0-----:R-:W-:-:S05]  /*0400*/  IMAD.WIDE R16, R0, 0x8, R2 ;  /* 0x0000000800107825 */ /* 0x001fca00078e0202 */
[----:B------:R-:W2:Y:S01]  /*0410*/  LDG.E.64 R2, desc[UR6][R16.64] ;  /* 0x0000000610027981 */ /* 0x000ea2000c1e1b00 */
[----:B-1----:R-:W-:-:S05]  /*0420*/  IMAD.WIDE R14, R0, 0x8, R4 ;  /* 0x00000008000e7825 */ /* 0x002fca00078e0204 */
[----:B------:R-:W2:Y:S01]  /*0430*/  LDG.E.64 R4, desc[UR6][R14.64] ;  /* 0x000000060e047981 */ /* 0x000ea2000c1e1b00 */
[----:B------:R-:W-:-:S04]  /*0440*/  IMAD.WIDE R28, R21, 0x8, R16 ;  /* 0x00000008151c7825 */ /* 0x000fc800078e0210 */
[C---:B------:R-:W-:Y:S01]  /*0450*/  IMAD.WIDE R18, R21.reuse, 0x8, R14 ;  /* 0x0000000815127825 */ /* 0x040fe200078e020e */
[----:B------:R-:W3:Y:S04]  /*0460*/  LDG.E.64 R6, desc[UR6][R28.64] ;  /* 0x000000061c067981 */ /* 0x000ee8000c1e1b00 */
[----:B------:R0:W3:Y:S01]  /*0470*/  LDG.E.64 R8, desc[UR6][R18.64] ;  /* 0x0000000612087981 */ /* 0x0000e2000c1e1b00 */
[----:B------:R-:W-:-:S05]  /*0480*/  IMAD.WIDE R26, R21, 0x8, R28 ;  /* 0x00000008151a7825 */ /* 0x000fca00078e021c */
[----:B------:R-:W4:Y:S01]  /*0490*/  LDG.E.64 R10, desc[UR6][R26.64] ;  /* 0x000000061a0a7981 */ /* 0x000f22000c1e1b00 */
[----:B0-----:R-:W-:-:S05]  /*04a0*/  IMAD.WIDE R18, R21, 0x8, R18 ;  /* 0x0000000815127825 */ /* 0x001fca00078e0212 */
[----:B------:R-:W4:Y:S01]  /*04b0*/  LDG.E.64 R12, desc[UR6][R18.64] ;  /* 0x00000006120c7981 */ /* 0x000f22000c1e1b00 */
[----:B------:R-:W-:-:S04]  /*04c0*/  IMAD.WIDE R14, R21, 0x8, R26 ;  /* 0x00000008150e7825 */ /* 0x000fc800078e021a */
[C---:B------:R-:W-:Y:S02]  /*04d0*/  IMAD.WIDE R16, R21.reuse, 0x8, R18 ;  /* 0x0000000815107825 */ /* 0x040fe400078e0212 */
[----:B------:R-:W5:Y:S04]  /*04e0*/  LDG.E.64 R14, desc[UR6][R14.64] ;  /* 0x000000060e0e7981 */ /* 0x000f68000c1e1b00 */
[----:B------:R-:W5:Y:S01]  /*04f0*/  LDG.E.64 R16, desc[UR6][R16.64] ;  /* 0x0000000610107981 */ /* 0x000f62000c1e1b00 */
[----:B------:R-:W-:-:S05]  /*0500*/  IMAD R0, R21, 0x4, R0 ;  /* 0x0000000415007824 */ /* 0x000fca00078e0200 */
[----:B------:R-:W-:Y:S01]  /*0510*/  ISETP.GE.AND P0, PT, R0, UR5, PT ;  /* 0x0000000500007c0c */ /* 0x000fe2000bf06270 */
[----:B--2---:R-:W-:-:S04]  /*0520*/  FFMA R2, R2, R4, R23 ;  /* 0x0000000402027223 */ /* 0x004fc80000000017 */
[----:B------:R-:W-:-:S04]  /*0530*/  FFMA R3, R3, R5, R2 ;  /* 0x0000000503037223 */ /* 0x000fc80000000002 */
[----:B---3--:R-:W-:-:S04]  /*0540*/  FFMA R6, R6, R8, R3 ;  /* 0x0000000806067223 */ /* 0x008fc80000000003 */
[----:B------:R-:W-:-:S04]  /*0550*/  FFMA R7, R7, R9, R6 ;  /* 0x0000000907077223 */ /* 0x000fc80000000006 */
[----:B----4-:R-:W-:-:S04]  /*0560*/  FFMA R10, R10, R12, R7 ;  /* 0x0000000c0a0a7223 */ /* 0x010fc80000000007 */
[----:B------:R-:W-:-:S04]  /*0570*/  FFMA R11, R11, R13, R10 ;  /* 0x0000000d0b0b7223 */ /* 0x000fc8000000000a */
[----:B-----5:R-:W-:-:S04]  /*0580*/  FFMA R2, R14, R16, R11 ;  /* 0x000000100e027223 */ /* 0x020fc8000000000b */
[----:B------:R-:W-:Y:S01]  /*0590*/  FFMA R23, R15, R17, R2 ;  /* 0x000000110f177223 */ /* 0x000fe20000000002 */
[----:B------:R-:W-:Y:S06]  /*05a0*/  @!P0 BRA `(.L_x_14) ;  /* 0xfffffffc008c8947 */ /* 0x000fec000383ffff */
.L_x_10:
[----:B------:R-:W-:Y:S05]  /*05b0*/  BSYNC.RECONVERGENT B0 ;  /* 0x0000000000007941 */ /* 0x000fea0003800200 */
.L_x_9:
        /* <DEDUP_REMOVED lines=9> */
.L_x_16:
        /* <DEDUP_REMOVED lines=11> */
.L_x_15:
        /* <DEDUP_REMOVED lines=9> */
.L_x_17:
        /* <DEDUP_REMOVED lines=15> */
.L_x_28:


//--------------------- .text.dotProductFloat     --------------------------
	.section	.text.dotProductFloat,"ax",@progbits
	.align	128
        .global         dotProductFloat
        .type           dotProductFloat,@function
        .size           dotProductFloat,(.L_x_29 - dotProductFloat)
        .other          dotProductFloat,@"STO_CUDA_ENTRY STV_DEFAULT"
dotProductFloat:
.text.dotProductFloat:
        /* <DEDUP_REMOVED lines=9> */
[----:B-1----:R-:W-:-:S02]  /*0090*/  IMAD.U32 R4, RZ, RZ, UR4 ;  /* 0x00000004ff047e24 */ /* 0x002fc4000f8e00ff */
[----:B--2---:R-:W-:Y:S02]  /*00a0*/  IMAD R5, R5, UR4, RZ ;  /* 0x0000000405057c24 */ /* 0x004fe4000f8e02ff */
[----:B0-----:R-:W-:-:S05]  /*00b0*/  IMAD R2, R0, UR4, R3 ;  /* 0x0000000400027c24 */ /* 0x001fca000f8e0203 */
[----:B---3--:R-:W-:-:S13]  /*00c0*/  ISETP.GE.AND P0, PT, R2, UR5, PT ;  /* 0x0000000502007c0c */ /* 0x008fda000bf06270 */
[----:B----4-:R-:W-:Y:S05]  /*00d0*/  @P0 BRA `(.L_x_19) ;  /* 0x0000000400200947 */ /* 0x010fea0003800000 */
[----:B------:R-:W0:Y:S01]  /*00e0*/  I2F.U32.RP R11, R5 ;  /* 0x00000005000b7306 */ /* 0x000e220000209000 */
[C---:B------:R-:W-:Y:S01]  /*00f0*/  IADD3 R8, PT, PT, R5.reuse, R2, RZ ;  /* 0x0000000205087210 */ /* 0x040fe20007ffe0ff */
[----:B------:R-:W-:Y:S01]  /*0100*/  IMAD.MOV R13, RZ, RZ, -R5 ;  /* 0x000000ffff0d7224 */ /* 0x000fe200078e0a05 */
[----:B------:R-:W-:Y:S01]  /*0110*/  ISETP.NE.U32.AND P2, PT, R5, RZ, PT ;  /* 0x000000ff0500720c */ /* 0x000fe20003f45070 */
[----:B------:R-:W-:Y:S01]  /*0120*/  BSSY.RECONVERGENT B1, `(.L_x_20) ;  /* 0x0000029000017945 */ /* 0x000fe20003800200 */
[C---:B------:R-:W-:Y:S02]  /*0130*/  ISETP.GE.AND P0, PT, R8.reuse, UR5, PT ;  /* 0x0000000508007c0c */ /* 0x040fe4000bf06270 */
[----:B------:R-:W-:Y:S02]  /*0140*/  VIMNMX R9, PT, PT, R8, UR5, !PT ;  /* 0x0000000508097c48 */ /* 0x000fe4000ffe0100 */
[----:B------:R-:W-:-:S04]  /*0150*/  SEL R10, RZ, 0x1, P0 ;  /* 0x00000001ff0a7807 */ /* 0x000fc80000000000 */
[----:B------:R-:W-:Y:S01]  /*0160*/  IADD3 R8, PT, PT, R9, -R8, -R10 ;  /* 0x8000000809087210 */ /* 0x000fe20007ffe80a */
[----:B0-----:R-:W0:Y:S02]  /*0170*/  MUFU.RCP R11, R11 ;  /* 0x0000000b000b7308 */ /* 0x001e240000001000 */
[----:B0-----:R-:W-:-:S06]  /*0180*/  IADD3 R6, PT, PT, R11, 0xffffffe, RZ ;  /* 0x0ffffffe0b067810 */ /* 0x001fcc0007ffe0ff */
        /* <DEDUP_REMOVED lines=8> */
[----:B------:R-:W-:Y:S01]  /*0210*/  @P0 IMAD.IADD R8, R8, 0x1, -R5 ;  /* 0x0000000108080824 */ /* 0x000fe200078e0a05 */
[----:B------:R-:W-:-:S04]  /*0220*/  @P0 IADD3 R7, PT, PT, R7, 0x1, RZ ;  /* 0x0000000107070810 */ /* 0x000fc80007ffe0ff */
[----:B------:R-:W-:-:S13]  /*0230*/  ISETP.GE.U32.AND P1, PT, R8, R5, PT ;  /* 0x000000050800720c */ /* 0x000fda0003f26070 */
[----:B------:R-:W-:Y:S01]  /*0240*/  @P1 VIADD R7, R7, 0x1 ;  /* 0x0000000107071836 */ /* 0x000fe20000000000 */
[----:B------:R-:W-:-:S04]  /*0250*/  @!P2 LOP3.LUT R7, RZ, R5, RZ, 0x33, !PT ;  /* 0x00000005ff07a212 */ /* 0x000fc800078e33ff */
[----:B------:R-:W-:-:S04]  /*0260*/  IADD3 R7, PT, PT, R10, R7, RZ ;  /* 0x000000070a077210 */ /* 0x000fc80007ffe0ff */
[C---:B------:R-:W-:Y:S02]  /*0270*/  LOP3.LUT R6, R7.reuse, 0x3, RZ, 0xc0, !PT ;  /* 0x0000000307067812 */ /* 0x040fe400078ec0ff */
[----:B------:R-:W-:Y:S02]  /*0280*/  ISETP.GE.U32.AND P1, PT, R7, 0x3, PT ;  /* 0x000000030700780c */ /* 0x000fe40003f26070 */
[----:B------:R-:W-:Y:S01]  /*0290*/  ISETP.NE.AND P0, PT, R6, 0x3, PT ;  /* 0x000000030600780c */ /* 0x000fe20003f05270 */
[----:B------:R-:W-:-:S12]  /*02a0*/  IMAD.MOV.U32 R6, RZ, RZ, RZ ;  /* 0x000000ffff067224 */ /* 0x000fd800078e00ff */
[----:B------:R-:W-:Y:S05]  /*02b0*/  @!P0 BRA `(.L_x_21) ;  /* 0x00000000003c8947 */ /* 0x000fea0003800000 */
[----:B------:R-:W0:Y:S01]  /*02c0*/  LDC.64 R8, c[0x0][0x380] ;  /* 0x0000e000ff087b82 */ /* 0x000e220000000a00 */
[----:B------:R-:W-:-:S04]  /*02d0*/  IADD3 R6, PT, PT, R7, 0x1, RZ ;  /* 0x0000000107067810 */ /* 0x000fc80007ffe0ff */
[----:B------:R-:W-:Y:S01]  /*02e0*/  LOP3.LUT R7, R6, 0x3, RZ, 0xc0, !PT ;  /* 0x0000000306077812 */ /* 0x000fe200078ec0ff */
[----:B------:R-:W-:Y:S02]  /*02f0*/  IMAD.MOV.U32 R6, RZ, RZ, RZ ;  /* 0x000000ffff067224 */ /* 0x000fe400078e00ff */
[----:B------:R-:W1:Y:S01]  /*0300*/  LDC.64 R10, c[0x0][0x388] ;  /* 0x0000e200ff0a7b82 */ /* 0x000e620000000a00 */
[----:B------:R-:W-:-:S07]  /*0310*/  IADD3 R7, PT, PT, -R7, RZ, RZ ;  /* 0x000000ff07077210 */ /* 0x000fce0007ffe1ff */
.L_x_22:
[----:B-1----:R-:W-:-:S04]  /*0320*/  IMAD.WIDE R12, R2, 0x4, R10 ;  /* 0x00000004020c7825 */ /* 0x002fc800078e020a */
[----:B0-----:R-:W-:Y:S02]  /*0330*/  IMAD.WIDE R14, R2, 0x4, R8 ;  /* 0x00000004020e7825 */ /* 0x001fe400078e0208 */
[----:B------:R-:W2:Y:S04]  /*0340*/  LDG.E R12, desc[UR6][R12.64] ;  /* 0x000000060c0c7981 */ /* 0x000ea8000c1e1900 */
[----:B------:R-:W2:Y:S01]  /*0350*/  LDG.E R15, desc[UR6][R14.64] ;  /* 0x000000060e0f7981 */ /* 0x000ea2000c1e1900 */
[----:B------:R-:W-:Y:S01]  /*0360*/  VIADD R7, R7, 0x1 ;  /* 0x0000000107077836 */ /* 0x000fe20000000000 */
[----:B------:R-:W-:-:S04]  /*0370*/  IADD3 R2, PT, PT, R5, R2, RZ ;  /* 0x0000000205027210 */ /* 0x000fc80007ffe0ff */
[----:B------:R-:W-:Y:S01]  /*0380*/  ISETP.NE.AND P0, PT, R7, RZ, PT ;  /* 0x000000ff0700720c */ /* 0x000fe20003f05270 */
[----:B--2---:R-:W-:-:S12]  /*0390*/  FFMA R6, R15, R12, R6 ;  /* 0x0000000c0f067223 */ /* 0x004fd80000000006 */
[----:B------:R-:W-:Y:S05]  /*03a0*/  @P0 BRA `(.L_x_22) ;  /* 0xfffffffc00dc0947 */ /* 0x000fea000383ffff */
.L_x_21:
[----:B------:R-:W-:Y:S05]  /*03b0*/  BSYNC.RECONVERGENT B1 ;  /* 0x0000000000017941 */ /* 0x000fea0003800200 */
.L_x_20:
[----:B------:R-:W-:Y:S05]  /*03c0*/  @!P1 BRA `(.L_x_19) ;  /* 0x0000000000649947 */ /* 0x000fea0003800000 */
.L_x_23:
[----:B------:R-:W0:Y:S08]  /*03d0*/  LDC.64 R8, c[0x0][0x380] ;  /* 0x0000e000ff087b82 */ /* 0x000e300000000a00 */
[----:B------:R-:W1:Y:S01]  /*03e0*/  LDC.64 R10, c[0x0][0x388] ;  /* 0x0000e200ff0a7b82 */ /* 0x000e620000000a00 */
[----:B0-----:R-:W-:-:S04]  /*03f0*/  IMAD.WIDE R20, R2, 0x4, R8 ;  /* 0x0000000402147825 */ /* 0x001fc800078e0208 */
[----:B------:R-:W-:Y:S02]  /*0400*/  IMAD.WIDE R18, R5, 0x4, R20 ;  /* 0x0000000405127825 */ /* 0x000fe400078e0214 */
[----:B------:R-:W2:Y:S02]  /*0410*/  LDG.E R21, desc[UR6][R20.64] ;  /* 0x0000000614157981 */ /* 0x000ea4000c1e1900 */
[----:B-1----:R-:W-:-:S04]  /*0420*/  IMAD.WIDE R22, R2, 0x4, R10 ;  /* 0x0000000402167825 */ /* 0x002fc800078e020a */
[C---:B------:R-:W-:Y:S02]  /*0430*/  IMAD.WIDE R10, R5.reuse, 0x4, R22 ;  /* 0x00000004050a7825 */ /* 0x040fe400078e0216 */
[----:B------:R-:W2:Y:S02]  /*0440*/  LDG.E R22, desc[UR6][R22.64] ;  /* 0x0000000616167981 */ /* 0x000ea4000c1e1900 */
[C---:B------:R-:W-:Y:S02]  /*0450*/  IMAD.WIDE R12, R5.reuse, 0x4, R18 ;  /* 0x00000004050c7825 */ /* 0x040fe400078e0212 */
[----:B------:R-:W3:Y:S02]  /*0460*/  LDG.E R18, desc[UR6][R18.64] ;  /* 0x0000000612127981 */ /* 0x000ee4000c1e1900 */
[C---:B------:R-:W-:Y:S02]  /*0470*/  IMAD.WIDE R8, R5.reuse, 0x4, R10 ;  /* 0x0000000405087825 */ /* 0x040fe400078e020a */
[----:B------:R-:W3:Y:S02]  /*0480*/  LDG.E R10, desc[UR6][R10.64] ;  /* 0x000000060a0a7981 */ /* 0x000ee4000c1e1900 */
[----:B------:R-:W-:-:S02]  /*0490*/  IMAD.WIDE R16, R5, 0x4, R12 ;  /* 0x0000000405107825 */ /* 0x000fc400078e020c */
[----:B------:R-:W4:Y:S02]  /*04a0*/  LDG.E R24, desc[UR6][R12.64] ;  /* 0x000000060c187981 */ /* 0x000f24000c1e1900 */
[C---:B------:R-:W-:Y:S02]  /*04b0*/  IMAD.WIDE R14, R5.reuse, 0x4, R8 ;  /* 0x00000004050e7825 */ /* 0x040fe400078e0208 */
[----:B------:R-:W4:Y:S04]  /*04c0*/  LDG.E R8, desc[UR6][R8.64] ;  /* 0x0000000608087981 */ /* 0x000f28000c1e1900 */
[----:B------:R-:W5:Y:S04]  /*04d0*/  LDG.E R16, desc[UR6][R16.64] ;  /* 0x0000000610107981 */ /* 0x000f68000c1e1900 */
[----:B------:R-:W5:Y:S01]  /*04e0*/  LDG.E R14, desc[UR6][R14.64] ;  /* 0x000000060e0e7981 */ /* 0x000f62000c1e1900 */
[----:B------:R-:W-:-:S05]  /*04f0*/  IMAD R2, R5, 0x4, R2 ;  /* 0x0000000405027824 */ /* 0x000fca00078e0202 */
[----:B------:R-:W-:Y:S01]  /*0500*/  ISETP.GE.AND P0, PT, R2, UR5, PT ;  /* 0x0000000502007c0c */ /* 0x000fe2000bf06270 */
[----:B--2---:R-:W-:-:S04]  /*0510*/  FFMA R21, R21, R22, R6 ;  /* 0x0000001615157223 */ /* 0x004fc80000000006 */
[----:B---3--:R-:W-:-:S04]  /*0520*/  FFMA R21, R18, R10, R21 ;  /* 0x0000000a12157223 */ /* 0x008fc80000000015 */
[----:B----4-:R-:W-:-:S04]  /*0530*/  FFMA R21, R24, R8, R21 ;  /* 0x0000000818157223 */ /* 0x010fc80000000015 */
[----:B-----5:R-:W-:Y:S01]  /*0540*/  FFMA R6, R16, R14, R21 ;  /* 0x0000000e10067223 */ /* 0x020fe20000000015 */
[----:B------:R-:W-:Y:S06]  /*0550*/  @!P0 BRA `(.L_x_23) ;  /* 0xfffffffc009c8947 */ /* 0x000fec000383ffff */
.L_x_19:
[----:B------:R-:W-:Y:S05]  /*0560*/  BSYNC.RECONVERGENT B0 ;  /* 0x0000000000007941 */ /* 0x000fea0003800200 */
.L_x_18:
        /* <DEDUP_REMOVED lines=9> */
.L_x_25:
[----:B------:R-:W-:-:S04]  /*0600*/  SHF.R.U32.HI R8, RZ, 0x1, R4 ;  /* 0x00000001ff087819 */ /* 0x000fc80000011604 */
[----:B------:R-:W-:-:S13]  /*0610*/  ISETP.GE.U32.AND P1, PT, R3, R8, PT ;  /* 0x000000080300720c */ /* 0x000fda0003f26070 */
[----:B------:R-:W-:Y:S01]  /*0620*/  @!P1 LEA R2, R8, R5, 0x2 ;  /* 0x0000000508029211 */ /* 0x000fe200078e10ff */
[----:B------:R-:W-:Y:S05]  /*0630*/  @!P1 LDS R7, [R5] ;  /* 0x0000000005079984 */ /* 0x000fea0000000800 */
[----:B------:R-:W0:Y:S02]  /*0640*/  @!P1 LDS R2, [R2] ;  /* 0x0000000002029984 */ /* 0x000e240000000800 */
[----:B0-----:R-:W-:-:S05]  /*0650*/  @!P1 FADD R6, R2, R7 ;  /* 0x0000000702069221 */ /* 0x001fca0000000000 */
[----:B------:R1:W-:Y:S01]  /*0660*/  @!P1 STS [R5], R6 ;  /* 0x0000000605009388 */ /* 0x0003e20000000800 */
[----:B------:R-:W-:Y:S01]  /*0670*/  BAR.SYNC.DEFER_BLOCKING 0x0 ;  /* 0x0000000000007b1d */ /* 0x000fe20000010000 */
[----:B------:R-:W-:Y:S02]  /*0680*/  ISETP.GT.U32.AND P1, PT, R4, 0x3, PT ;  /* 0x000000030400780c */ /* 0x000fe40003f24070 */
[----:B------:R-:W-:-:S11]  /*0690*/  MOV R4, R8 ;  /* 0x0000000800047202 */ /* 0x000fd60000000f00 */
[----:B-1----:R-:W-:Y:S05]  /*06a0*/  @P1 BRA `(.L_x_25) ;  /* 0xfffffffc00d41947 */ /* 0x002fea000383ffff */
.L_x_24:
[----:B------:R-:W-:Y:S05]  /*06b0*/  @P0 EXIT ;  /* 0x000000000000094d */ /* 0x000fea0003800000 */
[----:B------:R-:W1:Y:S01]  /*06c0*/  S2UR UR5, SR_CgaCtaId ;  /* 0x00000000000579c3 */ /* 0x000e620000008800 */
[----:B------:R-:W-:-:S07]  /*06d0*/  UMOV UR4, 0x400 ;  /* 0x0000040000047882 */ /* 0x000fce0000000000 */
[----:B------:R-:W2:Y:S01]  /*06e0*/  LDC.64 R2, c[0x0][0x390] ;  /* 0x0000e400ff027b82 */ /* 0x000ea20000000a00 */
[----:B-1----:R-:W-:Y:S01]  /*06f0*/  ULEA UR4, UR5, UR4, 0x18 ;  /* 0x0000000405047291 */ /* 0x002fe2000f8ec0ff */
[----:B--2---:R-:W-:-:S08]  /*0700*/  IMAD.WIDE.U32 R2, R0, 0x4, R2 ;  /* 0x0000000400027825 */ /* 0x004fd000078e0002 */
[----:B0-----:R-:W0:Y:S04]  /*0710*/  LDS R5, [UR4] ;  /* 0x00000004ff057984 */ /* 0x001e280008000800 */
[----:B0-----:R-:W-:Y:S01]  /*0720*/  STG.E desc[UR6][R2.64], R5 ;  /* 0x0000000502007986 */ /* 0x001fe2000c101906 */
[----:B------:R-:W-:Y:S05]  /*0730*/  EXIT ;  /* 0x000000000000794d */ /* 0x000fea0003800000 */
.L_x_26:
        /* <DEDUP_REMOVED lines=12> */
.L_x_29:


//--------------------- .nv.shared.dotProductFloat4 --------------------------
	.section	.nv.shared.dotProductFloat4,"aw",@nobits
	.sectionflags	@""
	.align	4
.nv.shared.dotProductFloat4:
	.zero		2048


//--------------------- .nv.shared.reserved.0     --------------------------
	.section	.nv.shared.reserved.0,"aw",@nobits
	.weak		__nv_reservedSMEM_offset_0_alias
	.size		__nv_reservedSMEM_offset_0_alias, 0, 64
	.other		__nv_reservedSMEM_offset_0_alias,@"STO_CUDA_RESERVED_SHARED STV_DEFAULT"
__nv_reservedSMEM_offset_0_alias:
	.zero		0
	.zero		64


//--------------------- .nv.shared.dotProductFloat2 --------------------------
	.section	.nv.shared.dotProductFloat2,"aw",@nobits
	.sectionflags	@""
	.align	4
.nv.shared.dotProductFloat2:
	.zero		2048


//--------------------- .nv.shared.dotProductFloat --------------------------
	.section	.nv.shared.dotProductFloat,"aw",@nobits
	.sectionflags	@""
	.align	4
.nv.shared.dotProductFloat:
	.zero		2048


//--------------------- .nv.constant0.dotProductFloat4 --------------------------
	.section	.nv.constant0.dotProductFloat4,"a",@progbits
	.sectionflags	@""
	.align	4
.nv.constant0.dotProductFloat4:
	.zero		924


//--------------------- .nv.constant0.dotProductFloat2 --------------------------
	.section	.nv.constant0.dotProductFloat2,"a",@progbits
	.sectionflags	@""
	.align	4
.nv.constant0.dotProductFloat2:
	.zero		924


//--------------------- .nv.constant0.dotProductFloat --------------------------
	.section	.nv.constant0.dotProductFloat,"a",@progbits
	.sectionflags	@""
	.align	4
.nv.constant0.dotProductFloat:
	.zero		924


//--------------------- SYMBOLS --------------------------

	.type		.nv.reservedSmem.offset0,@object
	.size		.nv.reservedSmem.offset0,0x4
	.type		.nv.reservedSmem.cap,@object
	.size		.nv.reservedSmem.cap,0x4
